//
// Generated by NVIDIA NVVM Compiler
//
// Compiler Build ID: CL-36424714
// Cuda compilation tools, release 13.0, V13.0.88
// Based on NVVM 20.0.0
//

.version 9.0
.target sm_100
.address_size 64

.func _ZN2S13fooEv
(
	.param .b64 _ZN2S13fooEv_param_0
)
;
.global .align 8 .u64 _ZTV2S1[3] = {0, 0, _ZN2S13fooEv};
.global .attribute(.managed) .align 8 .u64 ptr1;
.global .attribute(.managed) .align 8 .u64 ptr2;
.global .attribute(.managed) .align 16 .b8 buf1[128];

.func _ZN2S13fooEv(
	.param .b64 _ZN2S13fooEv_param_0
)
{


	ret;

}
	// .globl	_Z4kernv
.visible .entry _Z4kernv()
{
	.reg .b64 	%rd<9>;

	ld.global.u64 	%rd1, [ptr1];
	ld.u64 	%rd2, [%rd1];
	ld.u64 	%rd3, [%rd2];
	{ // callseq 0, 0
	.param .b64 param0;
	st.param.b64 	[param0], %rd1;
	prototype_0 : .callprototype ()_ (.param .b64 _);
	call 
	%rd3, 
	(
	param0
	)
	, prototype_0;
	} // callseq 0
	mov.u64 	%rd4, _ZTV2S1;
	cvta.global.u64 	%rd5, %rd4;
	add.s64 	%rd6, %rd5, 16;
	st.global.u64 	[buf1], %rd6;
	mov.u64 	%rd7, buf1;
	cvta.global.u64 	%rd8, %rd7;
	st.global.u64 	[ptr2], %rd8;
	ret;

}


// ===== COMPILED SASS (sm_100) =====

	.target	sm_100

	.elftype	@"ET_EXEC"


//--------------------- .note.nv.tkinfo           --------------------------
	.section	.note.nv.tkinfo,"",@"SHT_NOTE"
	.sectionflags	@"SHF_NOTE_NV_TKINFO"
	.tkinfo
        /*0018*/ 	.word	0x00000002
        /*0030*/ 	.string	""
        /*0030*/ 	.string	"ptxas"
        /*0030*/ 	.string	"Cuda compilation tools, release 13.0, V13.0.88"
        /*0030*/ 	.string	"Build cuda_13.0.r13.0/compiler.36424714_0"
        /*0030*/ 	.string	"-arch sm_100 -m 64 "



//--------------------- .note.nv.cuinfo           --------------------------
	.section	.note.nv.cuinfo,"",@"SHT_NOTE"
	.sectionflags	@"SHF_NOTE_NV_CUINFO"
        /*0018*/ 	.short	0x0002
        /*001a*/ 	.short	0x0064
        /*001c*/ 	.short	0x0082
	.zero		2


//--------------------- .nv.info                  --------------------------
	.section	.nv.info,"",@"SHT_CUDA_INFO"
	.align	4


	//----- nvinfo : EIATTR_REGCOUNT
	.align		4
        /*0000*/ 	.byte	0x04, 0x2f
        /*0002*/ 	.short	(.L_5 - .L_4)
	.align		4
.L_4:
        /*0004*/ 	.word	index@(_Z4kernv)
        /*0008*/ 	.word	0x00000018


	//----- nvinfo : EIATTR_FRAME_SIZE
	.align		4
.L_5:
        /*000c*/ 	.byte	0x04, 0x11
        /*000e*/ 	.short	(.L_7 - .L_6)
	.align		4
.L_6:
        /*0010*/ 	.word	index@($_Z4kernv$_ZN2S13fooEv)
        /*0014*/ 	.word	0x00000000


	//----- nvinfo : EIATTR_FRAME_SIZE
	.align		4
.L_7:
        /*0018*/ 	.byte	0x04, 0x11
        /*001a*/ 	.short	(.L_9 - .L_8)
	.align		4
.L_8:
        /*001c*/ 	.word	index@(_Z4kernv)
        /*0020*/ 	.word	0x00000000


	//----- nvinfo : EIATTR_MIN_STACK_SIZE
	.align		4
.L_9:
        /*0024*/ 	.byte	0x04, 0x12
        /*0026*/ 	.short	(.L_11 - .L_10)
	.align		4
.L_10:
        /*0028*/ 	.word	index@(_Z4kernv)
        /*002c*/ 	.word	0x00000000
.L_11:


//--------------------- .nv.compat                --------------------------
	.section	.nv.compat,"",@"SHT_CUDA_COMPAT_INFO"
	.align	4
        /*0000*/ 	.byte	0x02, 0x09, 0x00, 0x00, 0x02, 0x02, 0x01, 0x00, 0x02, 0x05, 0x05, 0x00, 0x03, 0x07, 0x01, 0x01
        /*0010*/ 	.byte	0x02, 0x03, 0x00, 0x00, 0x02, 0x06, 0x01, 0x00, 0x04, 0x0b, 0x08, 0x00, 0x09, 0x00, 0x00, 0x00
        /*0020*/ 	.byte	0x00, 0x00, 0x00, 0x00


//--------------------- .nv.info._Z4kernv         --------------------------
	.section	.nv.info._Z4kernv,"",@"SHT_CUDA_INFO"
	.sectionflags	@""
	.align	4


	//----- nvinfo : EIATTR_CUDA_API_VERSION
	.align		4
        /*0000*/ 	.byte	0x04, 0x37
        /*0002*/ 	.short	(.L_13 - .L_12)
.L_12:
        /*0004*/ 	.word	0x00000082


	//----- nvinfo : EIATTR_SPARSE_MMA_MASK
	.align		4
.L_13:
        /*0008*/ 	.byte	0x03, 0x50
        /*000a*/ 	.short	0x0000


	//----- nvinfo : EIATTR_MAXREG_COUNT
	.align		4
        /*000c*/ 	.byte	0x03, 0x1b
        /*000e*/ 	.short	0x00ff


	//----- nvinfo : EIATTR_MERCURY_ISA_VERSION
	.align		4
        /*0010*/ 	.byte	0x03, 0x5f
        /*0012*/ 	.short	0x0101


	//----- nvinfo : EIATTR_VRC_CTA_INIT_COUNT
	.align		4
        /*0014*/ 	.byte	0x02, 0x4a
	.zero		1
	.zero		1


	//----- nvinfo : EIATTR_EXIT_INSTR_OFFSETS
	.align		4
        /*0018*/ 	.byte	0x04, 0x1c
        /*001a*/ 	.short	(.L_15 - .L_14)


	//   ....[0]....
.L_14:
        /*001c*/ 	.word	0x00000130


	//----- nvinfo : EIATTR_CRS_STACK_SIZE
	.align		4
.L_15:
        /*0020*/ 	.byte	0x04, 0x1e
        /*0022*/ 	.short	(.L_17 - .L_16)
.L_16:
        /*0024*/ 	.word	0x00000000


	//----- nvinfo : EIATTR_SW_WAR
	.align		4
.L_17:
        /*0028*/ 	.byte	0x04, 0x36
        /*002a*/ 	.short	(.L_19 - .L_18)
.L_18:
        /*002c*/ 	.word	0x00000008
.L_19:


//--------------------- .nv.callgraph             --------------------------
	.section	.nv.callgraph,"",@"SHT_CUDA_CALLGRAPH"
	.align	4
	.sectionentsize	8
	.align		4
        /*0000*/ 	.word	0x00000000
	.align		4
        /*0004*/ 	.word	0xffffffff
	.align		4
        /*0008*/ 	.word	0x00000000
	.align		4
        /*000c*/ 	.word	0xfffffffe
	.align		4
        /*0010*/ 	.word	0x00000000
	.align		4
        /*0014*/ 	.word	0xfffffffd
	.align		4
        /*0018*/ 	.word	0x00000000
	.align		4
        /*001c*/ 	.word	0xfffffffc


//--------------------- .nv.constant4             --------------------------
	.section	.nv.constant4,"a",@progbits
	.align	8
	.align		8
.nv.constant4:
        /*0000*/ 	.dword	_ZTV2S1
	.align		8
        /*0008*/ 	.dword	ptr1
	.align		8
        /*0010*/ 	.dword	ptr2
	.align		8
        /*0018*/ 	.dword	buf1


//--------------------- .text._Z4kernv            --------------------------
	.section	.text._Z4kernv,"ax",@progbits
	.align	128
        .global         _Z4kernv
        .type           _Z4kernv,@function
        .size           _Z4kernv,(.L_x_1 - _Z4kernv)
        .other          _Z4kernv,@"STO_CUDA_ENTRY STV_DEFAULT"
_Z4kernv:
.text._Z4kernv:
[----:B------:R-:W-:Y:S08]  /*0000*/  LDC R1, c[0x0][0x37c] ;  /* 0x0000df00ff017b82 */ /* 0x000ff00000000800 */
[----:B------:R-:W0:Y:S01]  /*0010*/  LDC.64 R2, c[0x4][0x8] ;  /* 0x01000200ff027b82 */ /* 0x000e220000000a00 */
[----:B------:R-:W0:Y:S02]  /*0020*/  LDCU.64 UR36, c[0x0][0x358] ;  /* 0x00006b00ff2477ac */ /* 0x000e240008000a00 */
[----:B0-----:R-:W2:Y:S04]  /*0030*/  LDG.E.64 R4, desc[UR36][R2.64] ;  /* 0x0000002402047981 */ /* 0x001ea8000c1e1b00 */
[----:B--2---:R-:W2:Y:S04]  /*0040*/  LD.E.64 R6, desc[UR36][R4.64] ;  /* 0x0000002404067980 */ /* 0x004ea8000c101b00 */
[----:B--2---:R-:W5:Y:S01]  /*0050*/  LD.E.64 R6, desc[UR36][R6.64] ;  /* 0x0000002406067980 */ /* 0x004f62000c101b00 */
[----:B------:R-:W-:Y:S01]  /*0060*/  MOV R20, 0x90 ;  /* 0x0000009000147802 */ /* 0x000fe20000000f00 */
[----:B------:R-:W-:-:S07]  /*0070*/  IMAD.MOV.U32 R21, RZ, RZ, 0x0 ;  /* 0x00000000ff157424 */ /* 0x000fce00078e00ff */
[----:B-----5:R-:W-:Y:S05]  /*0080*/  CALL.REL.NOINC R6 `(_Z4kernv) ;  /* 0xfffffffc06dc7344 */ /* 0x020fea0003c3ffff */
[----:B------:R-:W0:Y:S01]  /*0090*/  LDCU.64 UR4, c[0x4][URZ] ;  /* 0x01000000ff0477ac */ /* 0x000e220008000a00 */
[----:B------:R-:W1:Y:S08]  /*00a0*/  LDC.64 R2, c[0x4][0x18] ;  /* 0x01000600ff027b82 */ /* 0x000e700000000a00 */
[----:B------:R-:W2:Y:S08]  /*00b0*/  LDC.64 R4, c[0x4][0x10] ;  /* 0x01000400ff047b82 */ /* 0x000eb00000000a00 */
[----:B------:R-:W2:Y:S01]  /*00c0*/  LDC.64 R8, c[0x4][0x18] ;  /* 0x01000600ff087b82 */ /* 0x000ea20000000a00 */
[----:B0-----:R-:W-:-:S04]  /*00d0*/  UIADD3 UR4, UP0, UPT, UR4, 0x10, URZ ;  /* 0x0000001004047890 */ /* 0x001fc8000ff1e0ff */
[----:B------:R-:W-:Y:S02]  /*00e0*/  UIADD3.X UR5, UPT, UPT, URZ, UR5, URZ, UP0, !UPT ;  /* 0x00000005ff057290 */ /* 0x000fe400087fe4ff */
[----:B------:R-:W-:-:S04]  /*00f0*/  MOV R6, UR4 ;  /* 0x0000000400067c02 */ /* 0x000fc80008000f00 */
[----:B------:R-:W-:-:S05]  /*0100*/  IMAD.U32 R7, RZ, RZ, UR5 ;  /* 0x00000005ff077e24 */ /* 0x000fca000f8e00ff */
[----:B-1----:R-:W-:Y:S04]  /*0110*/  STG.E.64 desc[UR36][R2.64], R6 ;  /* 0x0000000602007986 */ /* 0x002fe8000c101b24 */
[----:B--2---:R-:W-:Y:S01]  /*0120*/  STG.E.64 desc[UR36][R4.64], R8 ;  /* 0x0000000804007986 */ /* 0x004fe2000c101b24 */
[----:B------:R-:W-:Y:S05]  /*0130*/  EXIT ;  /* 0x000000000000794d */ /* 0x000fea0003800000 */
        .type           $_Z4kernv$_ZN2S13fooEv,@function
        .size           $_Z4kernv$_ZN2S13fooEv,(.L_x_1 - $_Z4kernv$_ZN2S13fooEv)
$_Z4kernv$_ZN2S13fooEv:
[----:B------:R-:W-:Y:S05]  /*0140*/  RET.REL.NODEC R20 `(_Z4kernv) ;  /* 0xfffffffc14ac7950 */ /* 0x000fea0003c3ffff */
.L_x_0:
[----:B------:R-:W-:-:S00]  /*0150*/  BRA `(.L_x_0) ;  /* 0xfffffffc00fc7947 */ /* 0x000fc0000383ffff */
[----:B------:R-:W-:-:S00]  /*0160*/  NOP ;  /* 0x0000000000007918 */ /* 0x000fc00000000000 */
        /* <DEDUP_REMOVED lines=9> */
.L_x_1:


//--------------------- .nv.global.init           --------------------------
	.section	.nv.global.init,"aw",@progbits
	.align	8
.nv.global.init:
	.type		_ZTV2S1,@object
	.size		_ZTV2S1,(.L_0 - _ZTV2S1)
_ZTV2S1:
        /*0000*/ 	.byte	0x00, 0x00, 0x00, 0x00, 0x00, 0x00, 0x00, 0x00, 0x00, 0x00, 0x00, 0x00, 0x00, 0x00, 0x00, 0x00
        /*0010*/ 	.byte	0x40, 0x01, 0x00, 0x00, 0x00, 0x00, 0x00, 0x00
.L_0:


//--------------------- .nv.shared.reserved.0     --------------------------
	.section	.nv.shared.reserved.0,"aw",@nobits
	.weak		__nv_reservedSMEM_offset_0_alias
	.size		__nv_reservedSMEM_offset_0_alias, 0, 64
	.other		__nv_reservedSMEM_offset_0_alias,@"STO_CUDA_RESERVED_SHARED STV_DEFAULT"
__nv_reservedSMEM_offset_0_alias:
	.zero		0
	.zero		64


//--------------------- .nv.global                --------------------------
	.section	.nv.global,"aw",@nobits
	.align	16
.nv.global:
	.type		buf1,@object
	.size		buf1,(ptr1 - buf1)
	.other		buf1,@"STV_DEFAULT STO_CUDA_MANAGED"
buf1:
	.zero		128
	.type		ptr1,@object
	.size		ptr1,(ptr2 - ptr1)
	.other		ptr1,@"STV_DEFAULT STO_CUDA_MANAGED"
ptr1:
	.zero		8
	.type		ptr2,@object
	.size		ptr2,(.L_2 - ptr2)
	.other		ptr2,@"STV_DEFAULT STO_CUDA_MANAGED"
ptr2:
	.zero		8
.L_2:


//--------------------- .nv.constant0._Z4kernv    --------------------------
	.section	.nv.constant0._Z4kernv,"a",@progbits
	.sectionflags	@""
	.align	4
.nv.constant0._Z4kernv:
	.zero		896


//--------------------- SYMBOLS --------------------------

	.type		.nv.reservedSmem.offset0,@object
	.size		.nv.reservedSmem.offset0,0x4
